//
// Generated by NVIDIA NVVM Compiler
//
// Compiler Build ID: CL-36424714
// Cuda compilation tools, release 13.0, V13.0.88
// Based on NVVM 20.0.0
//

.version 9.0
.target sm_100
.address_size 64

	// .globl	_Z13matrix_mul_01PfS_S_iii

.visible .entry _Z13matrix_mul_01PfS_S_iii(
	.param .u64 .ptr .align 1 _Z13matrix_mul_01PfS_S_iii_param_0,
	.param .u64 .ptr .align 1 _Z13matrix_mul_01PfS_S_iii_param_1,
	.param .u64 .ptr .align 1 _Z13matrix_mul_01PfS_S_iii_param_2,
	.param .u32 _Z13matrix_mul_01PfS_S_iii_param_3,
	.param .u32 _Z13matrix_mul_01PfS_S_iii_param_4,
	.param .u32 _Z13matrix_mul_01PfS_S_iii_param_5
)
{
	.reg .pred 	%p<13>;
	.reg .b32 	%r<46>;
	.reg .b32 	%f<68>;
	.reg .b64 	%rd<40>;

	ld.param.u64 	%rd5, [_Z13matrix_mul_01PfS_S_iii_param_0];
	ld.param.u64 	%rd6, [_Z13matrix_mul_01PfS_S_iii_param_1];
	ld.param.u64 	%rd4, [_Z13matrix_mul_01PfS_S_iii_param_2];
	ld.param.u32 	%r22, [_Z13matrix_mul_01PfS_S_iii_param_3];
	ld.param.u32 	%r20, [_Z13matrix_mul_01PfS_S_iii_param_4];
	ld.param.u32 	%r23, [_Z13matrix_mul_01PfS_S_iii_param_5];
	cvta.to.global.u64 	%rd1, %rd6;
	cvta.to.global.u64 	%rd2, %rd5;
	mov.u32 	%r24, %tid.x;
	mov.u32 	%r25, %ntid.x;
	mov.u32 	%r26, %ctaid.x;
	mad.lo.s32 	%r1, %r25, %r26, %r24;
	mov.u32 	%r27, %tid.y;
	mov.u32 	%r28, %ntid.y;
	mov.u32 	%r29, %ctaid.y;
	mad.lo.s32 	%r30, %r28, %r29, %r27;
	setp.ge.s32 	%p1, %r1, %r22;
	setp.ge.s32 	%p2, %r30, %r23;
	or.pred  	%p3, %p1, %p2;
	@%p3 bra 	$L__BB0_14;
	setp.lt.s32 	%p4, %r20, 1;
	mov.f32 	%f67, 0f00000000;
	@%p4 bra 	$L__BB0_13;
	mul.lo.s32 	%r3, %r20, %r1;
	and.b32  	%r4, %r20, 7;
	setp.lt.u32 	%p5, %r20, 8;
	mov.f32 	%f67, 0f00000000;
	mov.b32 	%r44, 0;
	@%p5 bra 	$L__BB0_5;
	and.b32  	%r44, %r20, 2147483640;
	neg.s32 	%r42, %r44;
	shl.b32 	%r7, %r23, 3;
	add.s64 	%rd3, %rd2, 16;
	mov.f32 	%f67, 0f00000000;
	mul.wide.s32 	%rd11, %r23, 4;
	mov.u32 	%r40, %r3;
	mov.u32 	%r41, %r30;
$L__BB0_4:
	.pragma "nounroll";
	mul.wide.s32 	%rd7, %r40, 4;
	add.s64 	%rd8, %rd3, %rd7;
	ld.global.f32 	%f17, [%rd8+-16];
	mul.wide.s32 	%rd9, %r41, 4;
	add.s64 	%rd10, %rd1, %rd9;
	ld.global.f32 	%f18, [%rd10];
	fma.rn.f32 	%f19, %f17, %f18, %f67;
	ld.global.f32 	%f20, [%rd8+-12];
	add.s64 	%rd12, %rd10, %rd11;
	ld.global.f32 	%f21, [%rd12];
	fma.rn.f32 	%f22, %f20, %f21, %f19;
	ld.global.f32 	%f23, [%rd8+-8];
	add.s64 	%rd13, %rd12, %rd11;
	ld.global.f32 	%f24, [%rd13];
	fma.rn.f32 	%f25, %f23, %f24, %f22;
	ld.global.f32 	%f26, [%rd8+-4];
	add.s64 	%rd14, %rd13, %rd11;
	ld.global.f32 	%f27, [%rd14];
	fma.rn.f32 	%f28, %f26, %f27, %f25;
	ld.global.f32 	%f29, [%rd8];
	add.s64 	%rd15, %rd14, %rd11;
	ld.global.f32 	%f30, [%rd15];
	fma.rn.f32 	%f31, %f29, %f30, %f28;
	ld.global.f32 	%f32, [%rd8+4];
	add.s64 	%rd16, %rd15, %rd11;
	ld.global.f32 	%f33, [%rd16];
	fma.rn.f32 	%f34, %f32, %f33, %f31;
	ld.global.f32 	%f35, [%rd8+8];
	add.s64 	%rd17, %rd16, %rd11;
	ld.global.f32 	%f36, [%rd17];
	fma.rn.f32 	%f37, %f35, %f36, %f34;
	ld.global.f32 	%f38, [%rd8+12];
	add.s64 	%rd18, %rd17, %rd11;
	ld.global.f32 	%f39, [%rd18];
	fma.rn.f32 	%f67, %f38, %f39, %f37;
	add.s32 	%r42, %r42, 8;
	add.s32 	%r41, %r41, %r7;
	add.s32 	%r40, %r40, 8;
	setp.ne.s32 	%p6, %r42, 0;
	@%p6 bra 	$L__BB0_4;
$L__BB0_5:
	setp.eq.s32 	%p7, %r4, 0;
	@%p7 bra 	$L__BB0_13;
	and.b32  	%r15, %r20, 3;
	setp.lt.u32 	%p8, %r4, 4;
	@%p8 bra 	$L__BB0_8;
	add.s32 	%r32, %r44, %r3;
	mul.wide.s32 	%rd19, %r32, 4;
	add.s64 	%rd20, %rd2, %rd19;
	ld.global.f32 	%f41, [%rd20];
	mad.lo.s32 	%r33, %r44, %r23, %r30;
	mul.wide.s32 	%rd21, %r33, 4;
	add.s64 	%rd22, %rd1, %rd21;
	ld.global.f32 	%f42, [%rd22];
	fma.rn.f32 	%f43, %f41, %f42, %f67;
	ld.global.f32 	%f44, [%rd20+4];
	mul.wide.s32 	%rd23, %r23, 4;
	add.s64 	%rd24, %rd22, %rd23;
	ld.global.f32 	%f45, [%rd24];
	fma.rn.f32 	%f46, %f44, %f45, %f43;
	ld.global.f32 	%f47, [%rd20+8];
	add.s64 	%rd25, %rd24, %rd23;
	ld.global.f32 	%f48, [%rd25];
	fma.rn.f32 	%f49, %f47, %f48, %f46;
	ld.global.f32 	%f50, [%rd20+12];
	add.s64 	%rd26, %rd25, %rd23;
	ld.global.f32 	%f51, [%rd26];
	fma.rn.f32 	%f67, %f50, %f51, %f49;
	add.s32 	%r44, %r44, 4;
$L__BB0_8:
	setp.eq.s32 	%p9, %r15, 0;
	@%p9 bra 	$L__BB0_13;
	setp.eq.s32 	%p10, %r15, 1;
	@%p10 bra 	$L__BB0_11;
	add.s32 	%r34, %r44, %r3;
	mul.wide.s32 	%rd27, %r34, 4;
	add.s64 	%rd28, %rd2, %rd27;
	ld.global.f32 	%f53, [%rd28];
	mad.lo.s32 	%r35, %r44, %r23, %r30;
	mul.wide.s32 	%rd29, %r35, 4;
	add.s64 	%rd30, %rd1, %rd29;
	ld.global.f32 	%f54, [%rd30];
	fma.rn.f32 	%f55, %f53, %f54, %f67;
	ld.global.f32 	%f56, [%rd28+4];
	mul.wide.s32 	%rd31, %r23, 4;
	add.s64 	%rd32, %rd30, %rd31;
	ld.global.f32 	%f57, [%rd32];
	fma.rn.f32 	%f67, %f56, %f57, %f55;
	add.s32 	%r44, %r44, 2;
$L__BB0_11:
	and.b32  	%r36, %r20, 1;
	setp.eq.b32 	%p11, %r36, 1;
	not.pred 	%p12, %p11;
	@%p12 bra 	$L__BB0_13;
	add.s32 	%r37, %r44, %r3;
	mul.wide.s32 	%rd33, %r37, 4;
	add.s64 	%rd34, %rd2, %rd33;
	ld.global.f32 	%f58, [%rd34];
	mad.lo.s32 	%r38, %r44, %r23, %r30;
	mul.wide.s32 	%rd35, %r38, 4;
	add.s64 	%rd36, %rd1, %rd35;
	ld.global.f32 	%f59, [%rd36];
	fma.rn.f32 	%f67, %f58, %f59, %f67;
$L__BB0_13:
	mad.lo.s32 	%r39, %r23, %r1, %r30;
	cvta.to.global.u64 	%rd37, %rd4;
	mul.wide.s32 	%rd38, %r39, 4;
	add.s64 	%rd39, %rd37, %rd38;
	st.global.f32 	[%rd39], %f67;
$L__BB0_14:
	ret;

}


// ===== COMPILED SASS (sm_100) =====

	.target	sm_100

	.elftype	@"ET_EXEC"


//--------------------- .note.nv.tkinfo           --------------------------
	.section	.note.nv.tkinfo,"",@"SHT_NOTE"
	.sectionflags	@"SHF_NOTE_NV_TKINFO"
	.tkinfo
        /*0018*/ 	.word	0x00000002
        /*0030*/ 	.string	""
        /*0030*/ 	.string	"ptxas"
        /*0030*/ 	.string	"Cuda compilation tools, release 13.0, V13.0.88"
        /*0030*/ 	.string	"Build cuda_13.0.r13.0/compiler.36424714_0"
        /*0030*/ 	.string	"-arch sm_100 -m 64 "



//--------------------- .note.nv.cuinfo           --------------------------
	.section	.note.nv.cuinfo,"",@"SHT_NOTE"
	.sectionflags	@"SHF_NOTE_NV_CUINFO"
        /*0018*/ 	.short	0x0002
        /*001a*/ 	.short	0x0064
        /*001c*/ 	.short	0x0082
	.zero		2


//--------------------- .nv.info                  --------------------------
	.section	.nv.info,"",@"SHT_CUDA_INFO"
	.align	4


	//----- nvinfo : EIATTR_REGCOUNT
	.align		4
        /*0000*/ 	.byte	0x04, 0x2f
        /*0002*/ 	.short	(.L_1 - .L_0)
	.align		4
.L_0:
        /*0004*/ 	.word	index@(_Z13matrix_mul_01PfS_S_iii)
        /*0008*/ 	.word	0x00000020


	//----- nvinfo : EIATTR_FRAME_SIZE
	.align		4
.L_1:
        /*000c*/ 	.byte	0x04, 0x11
        /*000e*/ 	.short	(.L_3 - .L_2)
	.align		4
.L_2:
        /*0010*/ 	.word	index@(_Z13matrix_mul_01PfS_S_iii)
        /*0014*/ 	.word	0x00000000


	//----- nvinfo : EIATTR_MIN_STACK_SIZE
	.align		4
.L_3:
        /*0018*/ 	.byte	0x04, 0x12
        /*001a*/ 	.short	(.L_5 - .L_4)
	.align		4
.L_4:
        /*001c*/ 	.word	index@(_Z13matrix_mul_01PfS_S_iii)
        /*0020*/ 	.word	0x00000000
.L_5:


//--------------------- .nv.compat                --------------------------
	.section	.nv.compat,"",@"SHT_CUDA_COMPAT_INFO"
	.align	4
        /*0000*/ 	.byte	0x02, 0x09, 0x00, 0x00, 0x02, 0x02, 0x01, 0x00, 0x02, 0x05, 0x05, 0x00, 0x03, 0x07, 0x01, 0x01
        /*0010*/ 	.byte	0x02, 0x03, 0x00, 0x00, 0x02, 0x06, 0x01, 0x00, 0x04, 0x0b, 0x08, 0x00, 0x09, 0x00, 0x00, 0x00
        /*0020*/ 	.byte	0x00, 0x00, 0x00, 0x00


//--------------------- .nv.info._Z13matrix_mul_01PfS_S_iii --------------------------
	.section	.nv.info._Z13matrix_mul_01PfS_S_iii,"",@"SHT_CUDA_INFO"
	.sectionflags	@""
	.align	4


	//----- nvinfo : EIATTR_CUDA_API_VERSION
	.align		4
        /*0000*/ 	.byte	0x04, 0x37
        /*0002*/ 	.short	(.L_7 - .L_6)
.L_6:
        /*0004*/ 	.word	0x00000082


	//----- nvinfo : EIATTR_KPARAM_INFO
	.align		4
.L_7:
        /*0008*/ 	.byte	0x04, 0x17
        /*000a*/ 	.short	(.L_9 - .L_8)
.L_8:
        /*000c*/ 	.word	0x00000000
        /*0010*/ 	.short	0x0005
        /*0012*/ 	.short	0x0020
        /*0014*/ 	.byte	0x00, 0xf0, 0x11, 0x00


	//----- nvinfo : EIATTR_KPARAM_INFO
	.align		4
.L_9:
        /*0018*/ 	.byte	0x04, 0x17
        /*001a*/ 	.short	(.L_11 - .L_10)
.L_10:
        /*001c*/ 	.word	0x00000000
        /*0020*/ 	.short	0x0004
        /*0022*/ 	.short	0x001c
        /*0024*/ 	.byte	0x00, 0xf0, 0x11, 0x00


	//----- nvinfo : EIATTR_KPARAM_INFO
	.align		4
.L_11:
        /*0028*/ 	.byte	0x04, 0x17
        /*002a*/ 	.short	(.L_13 - .L_12)
.L_12:
        /*002c*/ 	.word	0x00000000
        /*0030*/ 	.short	0x0003
        /*0032*/ 	.short	0x0018
        /*0034*/ 	.byte	0x00, 0xf0, 0x11, 0x00


	//----- nvinfo : EIATTR_KPARAM_INFO
	.align		4
.L_13:
        /*0038*/ 	.byte	0x04, 0x17
        /*003a*/ 	.short	(.L_15 - .L_14)
.L_14:
        /*003c*/ 	.word	0x00000000
        /*0040*/ 	.short	0x0002
        /*0042*/ 	.short	0x0010
        /*0044*/ 	.byte	0x00, 0xf5, 0x21, 0x00


	//----- nvinfo : EIATTR_KPARAM_INFO
	.align		4
.L_15:
        /*0048*/ 	.byte	0x04, 0x17
        /*004a*/ 	.short	(.L_17 - .L_16)
.L_16:
        /*004c*/ 	.word	0x00000000
        /*0050*/ 	.short	0x0001
        /*0052*/ 	.short	0x0008
        /*0054*/ 	.byte	0x00, 0xf5, 0x21, 0x00


	//----- nvinfo : EIATTR_KPARAM_INFO
	.align		4
.L_17:
        /*0058*/ 	.byte	0x04, 0x17
        /*005a*/ 	.short	(.L_19 - .L_18)
.L_18:
        /*005c*/ 	.word	0x00000000
        /*0060*/ 	.short	0x0000
        /*0062*/ 	.short	0x0000
        /*0064*/ 	.byte	0x00, 0xf5, 0x21, 0x00


	//----- nvinfo : EIATTR_SPARSE_MMA_MASK
	.align		4
.L_19:
        /*0068*/ 	.byte	0x03, 0x50
        /*006a*/ 	.short	0x0000


	//----- nvinfo : EIATTR_MAXREG_COUNT
	.align		4
        /*006c*/ 	.byte	0x03, 0x1b
        /*006e*/ 	.short	0x00ff


	//----- nvinfo : EIATTR_MERCURY_ISA_VERSION
	.align		4
        /*0070*/ 	.byte	0x03, 0x5f
        /*0072*/ 	.short	0x0101


	//----- nvinfo : EIATTR_VRC_CTA_INIT_COUNT
	.align		4
        /*0074*/ 	.byte	0x02, 0x4a
	.zero		1
	.zero		1


	//----- nvinfo : EIATTR_EXIT_INSTR_OFFSETS
	.align		4
        /*0078*/ 	.byte	0x04, 0x1c
        /*007a*/ 	.short	(.L_21 - .L_20)


	//   ....[0]....
.L_20:
        /*007c*/ 	.word	0x000000d0


	//   ....[1]....
        /*0080*/ 	.word	0x00000850


	//----- nvinfo : EIATTR_CBANK_PARAM_SIZE
	.align		4
.L_21:
        /*0084*/ 	.byte	0x03, 0x19
        /*0086*/ 	.short	0x0024


	//----- nvinfo : EIATTR_PARAM_CBANK
	.align		4
        /*0088*/ 	.byte	0x04, 0x0a
        /*008a*/ 	.short	(.L_23 - .L_22)
	.align		4
.L_22:
        /*008c*/ 	.word	index@(.nv.constant0._Z13matrix_mul_01PfS_S_iii)
        /*0090*/ 	.short	0x0380
        /*0092*/ 	.short	0x0024


	//----- nvinfo : EIATTR_SW_WAR
	.align		4
.L_23:
        /*0094*/ 	.byte	0x04, 0x36
        /*0096*/ 	.short	(.L_25 - .L_24)
.L_24:
        /*0098*/ 	.word	0x00000008
.L_25:


//--------------------- .nv.callgraph             --------------------------
	.section	.nv.callgraph,"",@"SHT_CUDA_CALLGRAPH"
	.align	4
	.sectionentsize	8
	.align		4
        /*0000*/ 	.word	0x00000000
	.align		4
        /*0004*/ 	.word	0xffffffff
	.align		4
        /*0008*/ 	.word	0x00000000
	.align		4
        /*000c*/ 	.word	0xfffffffe
	.align		4
        /*0010*/ 	.word	0x00000000
	.align		4
        /*0014*/ 	.word	0xfffffffd
	.align		4
        /*0018*/ 	.word	0x00000000
	.align		4
        /*001c*/ 	.word	0xfffffffc


//--------------------- .text._Z13matrix_mul_01PfS_S_iii --------------------------
	.section	.text._Z13matrix_mul_01PfS_S_iii,"ax",@progbits
	.align	128
        .global         _Z13matrix_mul_01PfS_S_iii
        .type           _Z13matrix_mul_01PfS_S_iii,@function
        .size           _Z13matrix_mul_01PfS_S_iii,(.L_x_5 - _Z13matrix_mul_01PfS_S_iii)
        .other          _Z13matrix_mul_01PfS_S_iii,@"STO_CUDA_ENTRY STV_DEFAULT"
_Z13matrix_mul_01PfS_S_iii:
.text._Z13matrix_mul_01PfS_S_iii:
[----:B------:R-:W-:Y:S01]  /*0000*/  LDC R1, c[0x0][0x37c] ;  /* 0x0000df00ff017b82 */ /* 0x000fe20000000800 */
[----:B------:R-:W0:Y:S01]  /*0010*/  S2R R0, SR_TID.Y ;  /* 0x0000000000007919 */ /* 0x000e220000002200 */
[----:B------:R-:W1:Y:S06]  /*0020*/  LDCU UR4, c[0x0][0x360] ;  /* 0x00006c00ff0477ac */ /* 0x000e6c0008000800 */
[----:B------:R-:W2:Y:S01]  /*0030*/  LDC R15, c[0x0][0x3a0] ;  /* 0x0000e800ff0f7b82 */ /* 0x000ea20000000800 */
[----:B------:R-:W0:Y:S01]  /*0040*/  S2R R5, SR_CTAID.Y ;  /* 0x0000000000057919 */ /* 0x000e220000002600 */
[----:B------:R-:W0:Y:S01]  /*0050*/  LDCU UR5, c[0x0][0x364] ;  /* 0x00006c80ff0577ac */ /* 0x000e220008000800 */
[----:B------:R-:W1:Y:S01]  /*0060*/  S2R R14, SR_TID.X ;  /* 0x00000000000e7919 */ /* 0x000e620000002100 */
[----:B------:R-:W3:Y:S01]  /*0070*/  LDCU UR6, c[0x0][0x398] ;  /* 0x00007300ff0677ac */ /* 0x000ee20008000800 */
[----:B------:R-:W1:Y:S01]  /*0080*/  S2R R3, SR_CTAID.X ;  /* 0x0000000000037919 */ /* 0x000e620000002500 */
[----:B0-----:R-:W-:-:S05]  /*0090*/  IMAD R0, R5, UR5, R0 ;  /* 0x0000000505007c24 */ /* 0x001fca000f8e0200 */
[----:B--2---:R-:W-:Y:S01]  /*00a0*/  ISETP.GE.AND P0, PT, R0, R15, PT ;  /* 0x0000000f0000720c */ /* 0x004fe20003f06270 */
[----:B-1----:R-:W-:-:S05]  /*00b0*/  IMAD R14, R3, UR4, R14 ;  /* 0x00000004030e7c24 */ /* 0x002fca000f8e020e */
[----:B---3--:R-:W-:-:S13]  /*00c0*/  ISETP.GE.OR P0, PT, R14, UR6, P0 ;  /* 0x000000060e007c0c */ /* 0x008fda0008706670 */
[----:B------:R-:W-:Y:S05]  /*00d0*/  @P0 EXIT ;  /* 0x000000000000094d */ /* 0x000fea0003800000 */
[----:B------:R-:W0:Y:S01]  /*00e0*/  LDC R17, c[0x0][0x39c] ;  /* 0x0000e700ff117b82 */ /* 0x000e220000000800 */
[----:B------:R-:W1:Y:S01]  /*00f0*/  LDCU.64 UR6, c[0x0][0x358] ;  /* 0x00006b00ff0677ac */ /* 0x000e620008000a00 */
[----:B------:R-:W-:Y:S01]  /*0100*/  HFMA2 R26, -RZ, RZ, 0, 0 ;  /* 0x00000000ff1a7431 */ /* 0x000fe200000001ff */
[----:B0-----:R-:W-:-:S13]  /*0110*/  ISETP.GE.AND P0, PT, R17, 0x1, PT ;  /* 0x000000011100780c */ /* 0x001fda0003f06270 */
[----:B-1----:R-:W-:Y:S05]  /*0120*/  @!P0 BRA `(.L_x_0) ;  /* 0x0000000400b88947 */ /* 0x002fea0003800000 */
[C---:B------:R-:W-:Y:S01]  /*0130*/  ISETP.GE.U32.AND P1, PT, R17.reuse, 0x8, PT ;  /* 0x000000081100780c */ /* 0x040fe20003f26070 */
[----:B------:R-:W-:Y:S01]  /*0140*/  IMAD R18, R14, R17, RZ ;  /* 0x000000110e127224 */ /* 0x000fe200078e02ff */
[----:B------:R-:W-:Y:S02]  /*0150*/  LOP3.LUT R25, R17, 0x7, RZ, 0xc0, !PT ;  /* 0x0000000711197812 */ /* 0x000fe400078ec0ff */
[----:B------:R-:W-:Y:S02]  /*0160*/  MOV R26, RZ ;  /* 0x000000ff001a7202 */ /* 0x000fe40000000f00 */
[----:B------:R-:W-:Y:S02]  /*0170*/  ISETP.NE.AND P0, PT, R25, RZ, PT ;  /* 0x000000ff1900720c */ /* 0x000fe40003f05270 */
[----:B------:R-:W-:-:S05]  /*0180*/  MOV R19, RZ ;  /* 0x000000ff00137202 */ /* 0x000fca0000000f00 */
[----:B------:R-:W-:Y:S06]  /*0190*/  @!P1 BRA `(.L_x_1) ;  /* 0x0000000000c49947 */ /* 0x000fec0003800000 */
[----:B------:R-:W0:Y:S01]  /*01a0*/  LDCU.64 UR4, c[0x0][0x380] ;  /* 0x00007000ff0477ac */ /* 0x000e220008000a00 */
[----:B------:R-:W-:Y:S02]  /*01b0*/  LOP3.LUT R19, R17, 0x7ffffff8, RZ, 0xc0, !PT ;  /* 0x7ffffff811137812 */ /* 0x000fe400078ec0ff */
[----:B------:R-:W-:Y:S02]  /*01c0*/  MOV R26, RZ ;  /* 0x000000ff001a7202 */ /* 0x000fe40000000f00 */
[----:B------:R-:W-:Y:S02]  /*01d0*/  MOV R16, R18 ;  /* 0x0000001200107202 */ /* 0x000fe40000000f00 */
[----:B------:R-:W-:Y:S02]  /*01e0*/  MOV R22, R0 ;  /* 0x0000000000167202 */ /* 0x000fe40000000f00 */
[----:B------:R-:W-:Y:S01]  /*01f0*/  IADD3 R20, PT, PT, -R19, RZ, RZ ;  /* 0x000000ff13147210 */ /* 0x000fe20007ffe1ff */
[----:B0-----:R-:W-:-:S04]  /*0200*/  UIADD3 UR4, UP0, UPT, UR4, 0x10, URZ ;  /* 0x0000001004047890 */ /* 0x001fc8000ff1e0ff */
[----:B------:R-:W-:-:S12]  /*0210*/  UIADD3.X UR5, UPT, UPT, URZ, UR5, URZ, UP0, !UPT ;  /* 0x00000005ff057290 */ /* 0x000fd800087fe4ff */
.L_x_2:
[----:B------:R-:W0:Y:S01]  /*0220*/  LDC.64 R12, c[0x0][0x388] ;  /* 0x0000e200ff0c7b82 */ /* 0x000e220000000a00 */
[----:B------:R-:W-:Y:S02]  /*0230*/  MOV R2, UR4 ;  /* 0x0000000400027c02 */ /* 0x000fe40008000f00 */
[----:B------:R-:W-:-:S03]  /*0240*/  MOV R3, UR5 ;  /* 0x0000000500037c02 */ /* 0x000fc60008000f00 */
[----:B------:R-:W-:-:S05]  /*0250*/  IMAD.WIDE R2, R16, 0x4, R2 ;  /* 0x0000000410027825 */ /* 0x000fca00078e0202 */
[----:B------:R-:W2:Y:S04]  /*0260*/  LDG.E R21, desc[UR6][R2.64+-0x10] ;  /* 0xfffff00602157981 */ /* 0x000ea8000c1e1900 */
[----:B------:R-:W3:Y:S04]  /*0270*/  LDG.E R23, desc[UR6][R2.64+-0xc] ;  /* 0xfffff40602177981 */ /* 0x000ee8000c1e1900 */
[----:B------:R-:W4:Y:S01]  /*0280*/  LDG.E R29, desc[UR6][R2.64+-0x8] ;  /* 0xfffff806021d7981 */ /* 0x000f22000c1e1900 */
[----:B0-----:R-:W-:-:S05]  /*0290*/  IMAD.WIDE R12, R22, 0x4, R12 ;  /* 0x00000004160c7825 */ /* 0x001fca00078e020c */
[----:B------:R0:W2:Y:S01]  /*02a0*/  LDG.E R24, desc[UR6][R12.64] ;  /* 0x000000060c187981 */ /* 0x0000a2000c1e1900 */
[----:B------:R-:W-:-:S04]  /*02b0*/  IMAD.WIDE R10, R15, 0x4, R12 ;  /* 0x000000040f0a7825 */ /* 0x000fc800078e020c */
[C---:B------:R-:W-:Y:S02]  /*02c0*/  IMAD.WIDE R4, R15.reuse, 0x4, R10 ;  /* 0x000000040f047825 */ /* 0x040fe400078e020a */
[----:B------:R-:W3:Y:S02]  /*02d0*/  LDG.E R10, desc[UR6][R10.64] ;  /* 0x000000060a0a7981 */ /* 0x000ee4000c1e1900 */
[C---:B------:R-:W-:Y:S02]  /*02e0*/  IMAD.WIDE R6, R15.reuse, 0x4, R4 ;  /* 0x000000040f067825 */ /* 0x040fe400078e0204 */
[----:B------:R1:W4:Y:S02]  /*02f0*/  LDG.E R28, desc[UR6][R4.64] ;  /* 0x00000006041c7981 */ /* 0x000324000c1e1900 */
[C---:B------:R-:W-:Y:S02]  /*0300*/  IMAD.WIDE R8, R15.reuse, 0x4, R6 ;  /* 0x000000040f087825 */ /* 0x040fe400078e0206 */
[----:B------:R-:W5:Y:S02]  /*0310*/  LDG.E R6, desc[UR6][R6.64] ;  /* 0x0000000606067981 */ /* 0x000f64000c1e1900 */
[----:B0-----:R-:W-:-:S05]  /*0320*/  IMAD.WIDE R12, R15, 0x4, R8 ;  /* 0x000000040f0c7825 */ /* 0x001fca00078e0208 */
[----:B------:R-:W5:Y:S04]  /*0330*/  LDG.E R11, desc[UR6][R12.64] ;  /* 0x000000060c0b7981 */ /* 0x000f68000c1e1900 */
[----:B------:R-:W5:Y:S04]  /*0340*/  LDG.E R7, desc[UR6][R8.64] ;  /* 0x0000000608077981 */ /* 0x000f68000c1e1900 */
[----:B------:R-:W5:Y:S04]  /*0350*/  LDG.E R9, desc[UR6][R2.64+-0x4] ;  /* 0xfffffc0602097981 */ /* 0x000f68000c1e1900 */
[----:B------:R-:W5:Y:S01]  /*0360*/  LDG.E R8, desc[UR6][R2.64+0x8] ;  /* 0x0000080602087981 */ /* 0x000f62000c1e1900 */
[----:B--2---:R-:W-:Y:S01]  /*0370*/  FFMA R24, R21, R24, R26 ;  /* 0x0000001815187223 */ /* 0x004fe2000000001a */
[----:B------:R-:W-:-:S02]  /*0380*/  IMAD.WIDE R26, R15, 0x4, R12 ;  /* 0x000000040f1a7825 */ /* 0x000fc400078e020c */
[----:B------:R-:W2:Y:S04]  /*0390*/  LDG.E R21, desc[UR6][R2.64] ;  /* 0x0000000602157981 */ /* 0x000ea8000c1e1900 */
[----:B------:R-:W2:Y:S01]  /*03a0*/  LDG.E R12, desc[UR6][R2.64+0x4] ;  /* 0x00000406020c7981 */ /* 0x000ea2000c1e1900 */
[----:B-1----:R-:W-:-:S03]  /*03b0*/  IMAD.WIDE R4, R15, 0x4, R26 ;  /* 0x000000040f047825 */ /* 0x002fc600078e021a */
[----:B------:R-:W2:Y:S04]  /*03c0*/  LDG.E R13, desc[UR6][R2.64+0xc] ;  /* 0x00000c06020d7981 */ /* 0x000ea8000c1e1900 */
[----:B------:R-:W2:Y:S04]  /*03d0*/  LDG.E R4, desc[UR6][R4.64] ;  /* 0x0000000604047981 */ /* 0x000ea8000c1e1900 */
[----:B------:R-:W2:Y:S01]  /*03e0*/  LDG.E R3, desc[UR6][R26.64] ;  /* 0x000000061a037981 */ /* 0x000ea2000c1e1900 */
[----:B---3--:R-:W-:Y:S01]  /*03f0*/  FFMA R10, R23, R10, R24 ;  /* 0x0000000a170a7223 */ /* 0x008fe20000000018 */
[----:B------:R-:W-:-:S03]  /*0400*/  IADD3 R20, PT, PT, R20, 0x8, RZ ;  /* 0x0000000814147810 */ /* 0x000fc60007ffe0ff */
[----:B----4-:R-:W-:Y:S01]  /*0410*/  FFMA R10, R29, R28, R10 ;  /* 0x0000001c1d0a7223 */ /* 0x010fe2000000000a */
[----:B------:R-:W-:Y:S02]  /*0420*/  ISETP.NE.AND P1, PT, R20, RZ, PT ;  /* 0x000000ff1400720c */ /* 0x000fe40003f25270 */
[----:B------:R-:W-:Y:S01]  /*0430*/  LEA R22, R15, R22, 0x3 ;  /* 0x000000160f167211 */ /* 0x000fe200078e18ff */
[----:B-----5:R-:W-:Y:S01]  /*0440*/  FFMA R6, R9, R6, R10 ;  /* 0x0000000609067223 */ /* 0x020fe2000000000a */
[----:B------:R-:W-:-:S03]  /*0450*/  IADD3 R16, PT, PT, R16, 0x8, RZ ;  /* 0x0000000810107810 */ /* 0x000fc60007ffe0ff */
[----:B--2---:R-:W-:-:S04]  /*0460*/  FFMA R7, R21, R7, R6 ;  /* 0x0000000715077223 */ /* 0x004fc80000000006 */
[----:B------:R-:W-:-:S04]  /*0470*/  FFMA R7, R12, R11, R7 ;  /* 0x0000000b0c077223 */ /* 0x000fc80000000007 */
[----:B------:R-:W-:-:S04]  /*0480*/  FFMA R8, R8, R3, R7 ;  /* 0x0000000308087223 */ /* 0x000fc80000000007 */
[----:B------:R-:W-:Y:S01]  /*0490*/  FFMA R26, R13, R4, R8 ;  /* 0x000000040d1a7223 */ /* 0x000fe20000000008 */
[----:B------:R-:W-:Y:S06]  /*04a0*/  @P1 BRA `(.L_x_2) ;  /* 0xfffffffc005c1947 */ /* 0x000fec000383ffff */
.L_x_1:
[----:B------:R-:W-:Y:S05]  /*04b0*/  @!P0 BRA `(.L_x_0) ;  /* 0x0000000000d48947 */ /* 0x000fea0003800000 */
[----:B------:R-:W-:Y:S02]  /*04c0*/  ISETP.GE.U32.AND P0, PT, R25, 0x4, PT ;  /* 0x000000041900780c */ /* 0x000fe40003f06070 */
[----:B------:R-:W-:-:S04]  /*04d0*/  LOP3.LUT R12, R17, 0x3, RZ, 0xc0, !PT ;  /* 0x00000003110c7812 */ /* 0x000fc800078ec0ff */
[----:B------:R-:W-:-:S07]  /*04e0*/  ISETP.NE.AND P1, PT, R12, RZ, PT ;  /* 0x000000ff0c00720c */ /* 0x000fce0003f25270 */
[----:B------:R-:W-:Y:S06]  /*04f0*/  @!P0 BRA `(.L_x_3) ;  /* 0x0000000000588947 */ /* 0x000fec0003800000 */
[----:B------:R-:W0:Y:S01]  /*0500*/  LDC.64 R8, c[0x0][0x388] ;  /* 0x0000e200ff087b82 */ /* 0x000e220000000a00 */
[----:B------:R-:W-:Y:S01]  /*0510*/  IMAD R7, R19, R15, R0 ;  /* 0x0000000f13077224 */ /* 0x000fe200078e0200 */
[----:B------:R-:W-:-:S06]  /*0520*/  IADD3 R5, PT, PT, R18, R19, RZ ;  /* 0x0000001312057210 */ /* 0x000fcc0007ffe0ff */
[----:B------:R-:W1:Y:S01]  /*0530*/  LDC.64 R2, c[0x0][0x380] ;  /* 0x0000e000ff027b82 */ /* 0x000e620000000a00 */
[----:B0-----:R-:W-:-:S04]  /*0540*/  IMAD.WIDE R8, R7, 0x4, R8 ;  /* 0x0000000407087825 */ /* 0x001fc800078e0208 */
[----:B------:R-:W-:Y:S02]  /*0550*/  IMAD.WIDE R10, R15, 0x4, R8 ;  /* 0x000000040f0a7825 */ /* 0x000fe400078e0208 */
[----:B------:R-:W2:Y:S02]  /*0560*/  LDG.E R8, desc[UR6][R8.64] ;  /* 0x0000000608087981 */ /* 0x000ea4000c1e1900 */
[----:B-1----:R-:W-:-:S04]  /*0570*/  IMAD.WIDE R2, R5, 0x4, R2 ;  /* 0x0000000405027825 */ /* 0x002fc800078e0202 */
[C---:B------:R-:W-:Y:S01]  /*0580*/  IMAD.WIDE R4, R15.reuse, 0x4, R10 ;  /* 0x000000040f047825 */ /* 0x040fe200078e020a */
[----:B------:R-:W2:Y:S04]  /*0590*/  LDG.E R13, desc[UR6][R2.64] ;  /* 0x00000006020d7981 */ /* 0x000ea8000c1e1900 */
[----:B------:R-:W3:Y:S01]  /*05a0*/  LDG.E R10, desc[UR6][R10.64] ;  /* 0x000000060a0a7981 */ /* 0x000ee2000c1e1900 */
[----:B------:R-:W-:-:S03]  /*05b0*/  IMAD.WIDE R6, R15, 0x4, R4 ;  /* 0x000000040f067825 */ /* 0x000fc600078e0204 */
[----:B------:R-:W3:Y:S04]  /*05c0*/  LDG.E R16, desc[UR6][R2.64+0x4] ;  /* 0x0000040602107981 */ /* 0x000ee8000c1e1900 */
[----:B------:R-:W4:Y:S04]  /*05d0*/  LDG.E R21, desc[UR6][R4.64] ;  /* 0x0000000604157981 */ /* 0x000f28000c1e1900 */
[----:B------:R-:W4:Y:S04]  /*05e0*/  LDG.E R20, desc[UR6][R2.64+0x8] ;  /* 0x0000080602147981 */ /* 0x000f28000c1e1900 */
[----:B------:R-:W5:Y:S04]  /*05f0*/  LDG.E R22, desc[UR6][R2.64+0xc] ;  /* 0x00000c0602167981 */ /* 0x000f68000c1e1900 */
[----:B------:R-:W5:Y:S01]  /*0600*/  LDG.E R6, desc[UR6][R6.64] ;  /* 0x0000000606067981 */ /* 0x000f62000c1e1900 */
[----:B------:R-:W-:Y:S01]  /*0610*/  IADD3 R19, PT, PT, R19, 0x4, RZ ;  /* 0x0000000413137810 */ /* 0x000fe20007ffe0ff */
[----:B--2---:R-:W-:-:S04]  /*0620*/  FFMA R13, R13, R8, R26 ;  /* 0x000000080d0d7223 */ /* 0x004fc8000000001a */
[----:B---3--:R-:W-:-:S04]  /*0630*/  FFMA R13, R16, R10, R13 ;  /* 0x0000000a100d7223 */ /* 0x008fc8000000000d */
[----:B----4-:R-:W-:-:S04]  /*0640*/  FFMA R13, R20, R21, R13 ;  /* 0x00000015140d7223 */ /* 0x010fc8000000000d */
[----:B-----5:R-:W-:-:S07]  /*0650*/  FFMA R26, R22, R6, R13 ;  /* 0x00000006161a7223 */ /* 0x020fce000000000d */
.L_x_3:
[----:B------:R-:W-:Y:S05]  /*0660*/  @!P1 BRA `(.L_x_0) ;  /* 0x0000000000689947 */ /* 0x000fea0003800000 */
[----:B------:R-:W0:Y:S01]  /*0670*/  LDC.64 R8, c[0x0][0x388] ;  /* 0x0000e200ff087b82 */ /* 0x000e220000000a00 */
[----:B------:R-:W-:Y:S02]  /*0680*/  ISETP.NE.AND P0, PT, R12, 0x1, PT ;  /* 0x000000010c00780c */ /* 0x000fe40003f05270 */
[----:B------:R-:W-:-:S04]  /*0690*/  LOP3.LUT R17, R17, 0x1, RZ, 0xc0, !PT ;  /* 0x0000000111117812 */ /* 0x000fc800078ec0ff */
[----:B------:R-:W-:Y:S01]  /*06a0*/  ISETP.NE.U32.AND P1, PT, R17, 0x1, PT ;  /* 0x000000011100780c */ /* 0x000fe20003f25070 */
[----:B------:R-:W1:Y:S06]  /*06b0*/  LDC.64 R6, c[0x0][0x380] ;  /* 0x0000e000ff067b82 */ /* 0x000e6c0000000a00 */
[C---:B------:R-:W-:Y:S01]  /*06c0*/  @P0 IMAD R13, R19.reuse, R15, R0 ;  /* 0x0000000f130d0224 */ /* 0x040fe200078e0200 */
[----:B------:R-:W-:Y:S01]  /*06d0*/  @P0 IADD3 R11, PT, PT, R18, R19, RZ ;  /* 0x00000013120b0210 */ /* 0x000fe20007ffe0ff */
[----:B------:R-:W2:Y:S01]  /*06e0*/  LDC.64 R4, c[0x0][0x380] ;  /* 0x0000e000ff047b82 */ /* 0x000ea20000000a00 */
[----:B------:R-:W-:-:S07]  /*06f0*/  @P0 IADD3 R19, PT, PT, R19, 0x2, RZ ;  /* 0x0000000213130810 */ /* 0x000fce0007ffe0ff */
[----:B------:R-:W3:Y:S01]  /*0700*/  LDC.64 R2, c[0x0][0x388] ;  /* 0x0000e200ff027b82 */ /* 0x000ee20000000a00 */
[----:B0-----:R-:W-:Y:S01]  /*0710*/  @P0 IMAD.WIDE R8, R13, 0x4, R8 ;  /* 0x000000040d080825 */ /* 0x001fe200078e0208 */
[----:B------:R-:W-:-:S03]  /*0720*/  @!P1 IADD3 R13, PT, PT, R18, R19, RZ ;  /* 0x00000013120d9210 */ /* 0x000fc60007ffe0ff */
[----:B------:R-:W-:Y:S01]  /*0730*/  @!P1 IMAD R19, R19, R15, R0 ;  /* 0x0000000f13139224 */ /* 0x000fe200078e0200 */
[----:B------:R-:W4:Y:S01]  /*0740*/  @P0 LDG.E R12, desc[UR6][R8.64] ;  /* 0x00000006080c0981 */ /* 0x000f22000c1e1900 */
[----:B-1----:R-:W-:-:S04]  /*0750*/  @P0 IMAD.WIDE R6, R11, 0x4, R6 ;  /* 0x000000040b060825 */ /* 0x002fc800078e0206 */
[----:B------:R-:W-:Y:S01]  /*0760*/  @P0 IMAD.WIDE R10, R15, 0x4, R8 ;  /* 0x000000040f0a0825 */ /* 0x000fe200078e0208 */
[----:B------:R-:W4:Y:S03]  /*0770*/  @P0 LDG.E R17, desc[UR6][R6.64] ;  /* 0x0000000606110981 */ /* 0x000f26000c1e1900 */
[----:B--2---:R-:W-:Y:S01]  /*0780*/  @!P1 IMAD.WIDE R4, R13, 0x4, R4 ;  /* 0x000000040d049825 */ /* 0x004fe200078e0204 */
[----:B------:R-:W2:Y:S04]  /*0790*/  @P0 LDG.E R21, desc[UR6][R6.64+0x4] ;  /* 0x0000040606150981 */ /* 0x000ea8000c1e1900 */
[----:B------:R-:W2:Y:S01]  /*07a0*/  @P0 LDG.E R10, desc[UR6][R10.64] ;  /* 0x000000060a0a0981 */ /* 0x000ea2000c1e1900 */
[----:B---3--:R-:W-:-:S03]  /*07b0*/  @!P1 IMAD.WIDE R2, R19, 0x4, R2 ;  /* 0x0000000413029825 */ /* 0x008fc600078e0202 */
[----:B------:R-:W3:Y:S04]  /*07c0*/  @!P1 LDG.E R5, desc[UR6][R4.64] ;  /* 0x0000000604059981 */ /* 0x000ee8000c1e1900 */
[----:B------:R-:W3:Y:S01]  /*07d0*/  @!P1 LDG.E R2, desc[UR6][R2.64] ;  /* 0x0000000602029981 */ /* 0x000ee2000c1e1900 */
[----:B----4-:R-:W-:-:S04]  /*07e0*/  @P0 FFMA R12, R17, R12, R26 ;  /* 0x0000000c110c0223 */ /* 0x010fc8000000001a */
[----:B--2---:R-:W-:-:S04]  /*07f0*/  @P0 FFMA R26, R21, R10, R12 ;  /* 0x0000000a151a0223 */ /* 0x004fc8000000000c */
[----:B---3--:R-:W-:-:S07]  /*0800*/  @!P1 FFMA R26, R5, R2, R26 ;  /* 0x00000002051a9223 */ /* 0x008fce000000001a */
.L_x_0:
[----:B------:R-:W0:Y:S01]  /*0810*/  LDC.64 R2, c[0x0][0x390] ;  /* 0x0000e400ff027b82 */ /* 0x000e220000000a00 */
[----:B------:R-:W-:-:S04]  /*0820*/  IMAD R15, R14, R15, R0 ;  /* 0x0000000f0e0f7224 */ /* 0x000fc800078e0200 */
[----:B0-----:R-:W-:-:S05]  /*0830*/  IMAD.WIDE R2, R15, 0x4, R2 ;  /* 0x000000040f027825 */ /* 0x001fca00078e0202 */
[----:B------:R-:W-:Y:S01]  /*0840*/  STG.E desc[UR6][R2.64], R26 ;  /* 0x0000001a02007986 */ /* 0x000fe2000c101906 */
[----:B------:R-:W-:Y:S05]  /*0850*/  EXIT ;  /* 0x000000000000794d */ /* 0x000fea0003800000 */
.L_x_4:
[----:B------:R-:W-:-:S00]  /*0860*/  BRA `(.L_x_4) ;  /* 0xfffffffc00fc7947 */ /* 0x000fc0000383ffff */
[----:B------:R-:W-:-:S00]  /*0870*/  NOP ;  /* 0x0000000000007918 */ /* 0x000fc00000000000 */
        /* <DEDUP_REMOVED lines=8> */
.L_x_5:


//--------------------- .nv.shared.reserved.0     --------------------------
	.section	.nv.shared.reserved.0,"aw",@nobits
	.weak		__nv_reservedSMEM_offset_0_alias
	.size		__nv_reservedSMEM_offset_0_alias, 0, 64
	.other		__nv_reservedSMEM_offset_0_alias,@"STO_CUDA_RESERVED_SHARED STV_DEFAULT"
__nv_reservedSMEM_offset_0_alias:
	.zero		0
	.zero		64


//--------------------- .nv.constant0._Z13matrix_mul_01PfS_S_iii --------------------------
	.section	.nv.constant0._Z13matrix_mul_01PfS_S_iii,"a",@progbits
	.sectionflags	@""
	.align	4
.nv.constant0._Z13matrix_mul_01PfS_S_iii:
	.zero		932


//--------------------- SYMBOLS --------------------------

	.type		.nv.reservedSmem.offset0,@object
	.size		.nv.reservedSmem.offset0,0x4
